//
// Generated by NVIDIA NVVM Compiler
//
// Compiler Build ID: CL-36424714
// Cuda compilation tools, release 13.0, V13.0.88
// Based on NVVM 20.0.0
//

.version 9.0
.target sm_100
.address_size 64

	// .globl	_Z3addPiS_S_

.visible .entry _Z3addPiS_S_(
	.param .u64 .ptr .align 1 _Z3addPiS_S__param_0,
	.param .u64 .ptr .align 1 _Z3addPiS_S__param_1,
	.param .u64 .ptr .align 1 _Z3addPiS_S__param_2
)
{
	.reg .b32 	%r<13>;
	.reg .b64 	%rd<11>;

	ld.param.u64 	%rd1, [_Z3addPiS_S__param_0];
	ld.param.u64 	%rd2, [_Z3addPiS_S__param_1];
	ld.param.u64 	%rd3, [_Z3addPiS_S__param_2];
	cvta.to.global.u64 	%rd4, %rd3;
	cvta.to.global.u64 	%rd5, %rd2;
	cvta.to.global.u64 	%rd6, %rd1;
	mov.u32 	%r1, %ctaid.x;
	mov.u32 	%r2, %ntid.x;
	mov.u32 	%r3, %tid.x;
	mad.lo.s32 	%r4, %r1, %r2, %r3;
	mul.wide.s32 	%rd7, %r4, 4;
	add.s64 	%rd8, %rd6, %rd7;
	ld.global.u32 	%r5, [%rd8];
	add.s64 	%rd9, %rd5, %rd7;
	ld.global.u32 	%r6, [%rd9];
	add.s32 	%r7, %r6, %r5;
	add.s64 	%rd10, %rd4, %rd7;
	st.global.u32 	[%rd10], %r7;
	ld.global.u32 	%r8, [%rd8];
	ld.global.u32 	%r9, [%rd9];
	add.s32 	%r10, %r9, %r8;
	st.global.u32 	[%rd8], %r10;
	ld.global.u32 	%r11, [%rd9];
	add.s32 	%r12, %r11, %r10;
	st.global.u32 	[%rd10], %r12;
	ret;

}


// ===== COMPILED SASS (sm_100) =====

	.target	sm_100

	.elftype	@"ET_EXEC"


//--------------------- .note.nv.tkinfo           --------------------------
	.section	.note.nv.tkinfo,"",@"SHT_NOTE"
	.sectionflags	@"SHF_NOTE_NV_TKINFO"
	.tkinfo
        /*0018*/ 	.word	0x00000002
        /*0030*/ 	.string	""
        /*0030*/ 	.string	"ptxas"
        /*0030*/ 	.string	"Cuda compilation tools, release 13.0, V13.0.88"
        /*0030*/ 	.string	"Build cuda_13.0.r13.0/compiler.36424714_0"
        /*0030*/ 	.string	"-arch sm_100 -m 64 "



//--------------------- .note.nv.cuinfo           --------------------------
	.section	.note.nv.cuinfo,"",@"SHT_NOTE"
	.sectionflags	@"SHF_NOTE_NV_CUINFO"
        /*0018*/ 	.short	0x0002
        /*001a*/ 	.short	0x0064
        /*001c*/ 	.short	0x0082
	.zero		2


//--------------------- .nv.info                  --------------------------
	.section	.nv.info,"",@"SHT_CUDA_INFO"
	.align	4


	//----- nvinfo : EIATTR_REGCOUNT
	.align		4
        /*0000*/ 	.byte	0x04, 0x2f
        /*0002*/ 	.short	(.L_1 - .L_0)
	.align		4
.L_0:
        /*0004*/ 	.word	index@(_Z3addPiS_S_)
        /*0008*/ 	.word	0x00000010


	//----- nvinfo : EIATTR_FRAME_SIZE
	.align		4
.L_1:
        /*000c*/ 	.byte	0x04, 0x11
        /*000e*/ 	.short	(.L_3 - .L_2)
	.align		4
.L_2:
        /*0010*/ 	.word	index@(_Z3addPiS_S_)
        /*0014*/ 	.word	0x00000000


	//----- nvinfo : EIATTR_MIN_STACK_SIZE
	.align		4
.L_3:
        /*0018*/ 	.byte	0x04, 0x12
        /*001a*/ 	.short	(.L_5 - .L_4)
	.align		4
.L_4:
        /*001c*/ 	.word	index@(_Z3addPiS_S_)
        /*0020*/ 	.word	0x00000000
.L_5:


//--------------------- .nv.compat                --------------------------
	.section	.nv.compat,"",@"SHT_CUDA_COMPAT_INFO"
	.align	4
        /*0000*/ 	.byte	0x02, 0x09, 0x00, 0x00, 0x02, 0x02, 0x01, 0x00, 0x02, 0x05, 0x05, 0x00, 0x03, 0x07, 0x01, 0x01
        /*0010*/ 	.byte	0x02, 0x03, 0x00, 0x00, 0x02, 0x06, 0x01, 0x00, 0x04, 0x0b, 0x08, 0x00, 0x09, 0x00, 0x00, 0x00
        /*0020*/ 	.byte	0x00, 0x00, 0x00, 0x00


//--------------------- .nv.info._Z3addPiS_S_     --------------------------
	.section	.nv.info._Z3addPiS_S_,"",@"SHT_CUDA_INFO"
	.sectionflags	@""
	.align	4


	//----- nvinfo : EIATTR_CUDA_API_VERSION
	.align		4
        /*0000*/ 	.byte	0x04, 0x37
        /*0002*/ 	.short	(.L_7 - .L_6)
.L_6:
        /*0004*/ 	.word	0x00000082


	//----- nvinfo : EIATTR_KPARAM_INFO
	.align		4
.L_7:
        /*0008*/ 	.byte	0x04, 0x17
        /*000a*/ 	.short	(.L_9 - .L_8)
.L_8:
        /*000c*/ 	.word	0x00000000
        /*0010*/ 	.short	0x0002
        /*0012*/ 	.short	0x0010
        /*0014*/ 	.byte	0x00, 0xf5, 0x21, 0x00


	//----- nvinfo : EIATTR_KPARAM_INFO
	.align		4
.L_9:
        /*0018*/ 	.byte	0x04, 0x17
        /*001a*/ 	.short	(.L_11 - .L_10)
.L_10:
        /*001c*/ 	.word	0x00000000
        /*0020*/ 	.short	0x0001
        /*0022*/ 	.short	0x0008
        /*0024*/ 	.byte	0x00, 0xf5, 0x21, 0x00


	//----- nvinfo : EIATTR_KPARAM_INFO
	.align		4
.L_11:
        /*0028*/ 	.byte	0x04, 0x17
        /*002a*/ 	.short	(.L_13 - .L_12)
.L_12:
        /*002c*/ 	.word	0x00000000
        /*0030*/ 	.short	0x0000
        /*0032*/ 	.short	0x0000
        /*0034*/ 	.byte	0x00, 0xf5, 0x21, 0x00


	//----- nvinfo : EIATTR_SPARSE_MMA_MASK
	.align		4
.L_13:
        /*0038*/ 	.byte	0x03, 0x50
        /*003a*/ 	.short	0x0000


	//----- nvinfo : EIATTR_MAXREG_COUNT
	.align		4
        /*003c*/ 	.byte	0x03, 0x1b
        /*003e*/ 	.short	0x00ff


	//----- nvinfo : EIATTR_MERCURY_ISA_VERSION
	.align		4
        /*0040*/ 	.byte	0x03, 0x5f
        /*0042*/ 	.short	0x0101


	//----- nvinfo : EIATTR_VRC_CTA_INIT_COUNT
	.align		4
        /*0044*/ 	.byte	0x02, 0x4a
	.zero		1
	.zero		1


	//----- nvinfo : EIATTR_EXIT_INSTR_OFFSETS
	.align		4
        /*0048*/ 	.byte	0x04, 0x1c
        /*004a*/ 	.short	(.L_15 - .L_14)


	//   ....[0]....
.L_14:
        /*004c*/ 	.word	0x00000170


	//----- nvinfo : EIATTR_CBANK_PARAM_SIZE
	.align		4
.L_15:
        /*0050*/ 	.byte	0x03, 0x19
        /*0052*/ 	.short	0x0018


	//----- nvinfo : EIATTR_PARAM_CBANK
	.align		4
        /*0054*/ 	.byte	0x04, 0x0a
        /*0056*/ 	.short	(.L_17 - .L_16)
	.align		4
.L_16:
        /*0058*/ 	.word	index@(.nv.constant0._Z3addPiS_S_)
        /*005c*/ 	.short	0x0380
        /*005e*/ 	.short	0x0018


	//----- nvinfo : EIATTR_SW_WAR
	.align		4
.L_17:
        /*0060*/ 	.byte	0x04, 0x36
        /*0062*/ 	.short	(.L_19 - .L_18)
.L_18:
        /*0064*/ 	.word	0x00000008
.L_19:


//--------------------- .nv.callgraph             --------------------------
	.section	.nv.callgraph,"",@"SHT_CUDA_CALLGRAPH"
	.align	4
	.sectionentsize	8
	.align		4
        /*0000*/ 	.word	0x00000000
	.align		4
        /*0004*/ 	.word	0xffffffff
	.align		4
        /*0008*/ 	.word	0x00000000
	.align		4
        /*000c*/ 	.word	0xfffffffe
	.align		4
        /*0010*/ 	.word	0x00000000
	.align		4
        /*0014*/ 	.word	0xfffffffd
	.align		4
        /*0018*/ 	.word	0x00000000
	.align		4
        /*001c*/ 	.word	0xfffffffc


//--------------------- .text._Z3addPiS_S_        --------------------------
	.section	.text._Z3addPiS_S_,"ax",@progbits
	.align	128
        .global         _Z3addPiS_S_
        .type           _Z3addPiS_S_,@function
        .size           _Z3addPiS_S_,(.L_x_1 - _Z3addPiS_S_)
        .other          _Z3addPiS_S_,@"STO_CUDA_ENTRY STV_DEFAULT"
_Z3addPiS_S_:
.text._Z3addPiS_S_:
[----:B------:R-:W-:Y:S01]  /*0000*/  LDC R1, c[0x0][0x37c] ;  /* 0x0000df00ff017b82 */ /* 0x000fe20000000800 */
[----:B------:R-:W0:Y:S07]  /*0010*/  S2R R0, SR_TID.X ;  /* 0x0000000000007919 */ /* 0x000e2e0000002100 */
[----:B------:R-:W0:Y:S01]  /*0020*/  S2UR UR6, SR_CTAID.X ;  /* 0x00000000000679c3 */ /* 0x000e220000002500 */
[----:B------:R-:W1:Y:S07]  /*0030*/  LDCU.64 UR4, c[0x0][0x358] ;  /* 0x00006b00ff0477ac */ /* 0x000e6e0008000a00 */
[----:B------:R-:W0:Y:S08]  /*0040*/  LDC R9, c[0x0][0x360] ;  /* 0x0000d800ff097b82 */ /* 0x000e300000000800 */
[----:B------:R-:W2:Y:S08]  /*0050*/  LDC.64 R2, c[0x0][0x380] ;  /* 0x0000e000ff027b82 */ /* 0x000eb00000000a00 */
[----:B------:R-:W3:Y:S01]  /*0060*/  LDC.64 R4, c[0x0][0x388] ;  /* 0x0000e200ff047b82 */ /* 0x000ee20000000a00 */
[----:B0-----:R-:W-:-:S07]  /*0070*/  IMAD R9, R9, UR6, R0 ;  /* 0x0000000609097c24 */ /* 0x001fce000f8e0200 */
[----:B------:R-:W0:Y:S01]  /*0080*/  LDC.64 R6, c[0x0][0x390] ;  /* 0x0000e400ff067b82 */ /* 0x000e220000000a00 */
[----:B--2---:R-:W-:-:S05]  /*0090*/  IMAD.WIDE R2, R9, 0x4, R2 ;  /* 0x0000000409027825 */ /* 0x004fca00078e0202 */
[----:B-1----:R-:W2:Y:S01]  /*00a0*/  LDG.E R0, desc[UR4][R2.64] ;  /* 0x0000000402007981 */ /* 0x002ea2000c1e1900 */
[----:B---3--:R-:W-:-:S05]  /*00b0*/  IMAD.WIDE R4, R9, 0x4, R4 ;  /* 0x0000000409047825 */ /* 0x008fca00078e0204 */
[----:B------:R-:W2:Y:S01]  /*00c0*/  LDG.E R11, desc[UR4][R4.64] ;  /* 0x00000004040b7981 */ /* 0x000ea2000c1e1900 */
[----:B0-----:R-:W-:Y:S01]  /*00d0*/  IMAD.WIDE R6, R9, 0x4, R6 ;  /* 0x0000000409067825 */ /* 0x001fe200078e0206 */
[----:B--2---:R-:W-:-:S05]  /*00e0*/  IADD3 R11, PT, PT, R0, R11, RZ ;  /* 0x0000000b000b7210 */ /* 0x004fca0007ffe0ff */
[----:B------:R-:W-:Y:S04]  /*00f0*/  STG.E desc[UR4][R6.64], R11 ;  /* 0x0000000b06007986 */ /* 0x000fe8000c101904 */
[----:B------:R-:W2:Y:S04]  /*0100*/  LDG.E R0, desc[UR4][R2.64] ;  /* 0x0000000402007981 */ /* 0x000ea8000c1e1900 */
[----:B------:R-:W2:Y:S02]  /*0110*/  LDG.E R9, desc[UR4][R4.64] ;  /* 0x0000000404097981 */ /* 0x000ea4000c1e1900 */
[----:B--2---:R-:W-:-:S05]  /*0120*/  IADD3 R9, PT, PT, R0, R9, RZ ;  /* 0x0000000900097210 */ /* 0x004fca0007ffe0ff */
[----:B------:R-:W-:Y:S04]  /*0130*/  STG.E desc[UR4][R2.64], R9 ;  /* 0x0000000902007986 */ /* 0x000fe8000c101904 */
[----:B------:R-:W2:Y:S02]  /*0140*/  LDG.E R0, desc[UR4][R4.64] ;  /* 0x0000000404007981 */ /* 0x000ea4000c1e1900 */
[----:B--2---:R-:W-:-:S05]  /*0150*/  IADD3 R13, PT, PT, R9, R0, RZ ;  /* 0x00000000090d7210 */ /* 0x004fca0007ffe0ff */
[----:B------:R-:W-:Y:S01]  /*0160*/  STG.E desc[UR4][R6.64], R13 ;  /* 0x0000000d06007986 */ /* 0x000fe2000c101904 */
[----:B------:R-:W-:Y:S05]  /*0170*/  EXIT ;  /* 0x000000000000794d */ /* 0x000fea0003800000 */
.L_x_0:
[----:B------:R-:W-:-:S00]  /*0180*/  BRA `(.L_x_0) ;  /* 0xfffffffc00fc7947 */ /* 0x000fc0000383ffff */
[----:B------:R-:W-:-:S00]  /*0190*/  NOP ;  /* 0x0000000000007918 */ /* 0x000fc00000000000 */
        /* <DEDUP_REMOVED lines=14> */
.L_x_1:


//--------------------- .nv.shared.reserved.0     --------------------------
	.section	.nv.shared.reserved.0,"aw",@nobits
	.weak		__nv_reservedSMEM_offset_0_alias
	.size		__nv_reservedSMEM_offset_0_alias, 0, 64
	.other		__nv_reservedSMEM_offset_0_alias,@"STO_CUDA_RESERVED_SHARED STV_DEFAULT"
__nv_reservedSMEM_offset_0_alias:
	.zero		0
	.zero		64


//--------------------- .nv.constant0._Z3addPiS_S_ --------------------------
	.section	.nv.constant0._Z3addPiS_S_,"a",@progbits
	.sectionflags	@""
	.align	4
.nv.constant0._Z3addPiS_S_:
	.zero		920


//--------------------- SYMBOLS --------------------------

	.type		.nv.reservedSmem.offset0,@object
	.size		.nv.reservedSmem.offset0,0x4
